//
// Generated by NVIDIA NVVM Compiler
//
// Compiler Build ID: CL-36424714
// Cuda compilation tools, release 13.0, V13.0.88
// Based on NVVM 20.0.0
//

.version 9.0
.target sm_100
.address_size 64

	// .globl	ln_forward

.visible .entry ln_forward(
	.param .align 1 .b8 ln_forward_param_0[1],
	.param .u64 ln_forward_param_1,
	.param .u64 .ptr .align 1 ln_forward_param_2,
	.param .u64 .ptr .align 1 ln_forward_param_3
)
{
	.reg .pred 	%p<5>;
	.reg .b32 	%r<9>;
	.reg .b32 	%f<23>;
	.reg .b64 	%rd<10>;

	ld.param.u64 	%rd4, [ln_forward_param_1];
	ld.param.u64 	%rd2, [ln_forward_param_2];
	ld.param.u64 	%rd3, [ln_forward_param_3];
	mov.u32 	%r1, %ctaid.x;
	mov.u32 	%r2, %ntid.x;
	mov.u32 	%r3, %tid.x;
	mad.lo.s32 	%r4, %r1, %r2, %r3;
	cvt.u64.u32 	%rd1, %r4;
	setp.le.u64 	%p1, %rd4, %rd1;
	@%p1 bra 	$L__BB0_2;
	cvta.to.global.u64 	%rd5, %rd2;
	cvta.to.global.u64 	%rd6, %rd3;
	shl.b64 	%rd7, %rd1, 2;
	add.s64 	%rd8, %rd5, %rd7;
	ld.global.f32 	%f1, [%rd8];
	setp.lt.f32 	%p2, %f1, 0f00800000;
	mul.f32 	%f2, %f1, 0f4B000000;
	selp.f32 	%f3, %f2, %f1, %p2;
	selp.f32 	%f4, 0fC1B80000, 0f00000000, %p2;
	mov.b32 	%r5, %f3;
	add.s32 	%r6, %r5, -1059760811;
	and.b32  	%r7, %r6, -8388608;
	sub.s32 	%r8, %r5, %r7;
	mov.b32 	%f5, %r8;
	cvt.rn.f32.s32 	%f6, %r7;
	fma.rn.f32 	%f7, %f6, 0f34000000, %f4;
	add.f32 	%f8, %f5, 0fBF800000;
	fma.rn.f32 	%f9, %f8, 0fBE055027, 0f3E1039F6;
	fma.rn.f32 	%f10, %f9, %f8, 0fBDF8CDCC;
	fma.rn.f32 	%f11, %f10, %f8, 0f3E0F2955;
	fma.rn.f32 	%f12, %f11, %f8, 0fBE2AD8B9;
	fma.rn.f32 	%f13, %f12, %f8, 0f3E4CED0B;
	fma.rn.f32 	%f14, %f13, %f8, 0fBE7FFF22;
	fma.rn.f32 	%f15, %f14, %f8, 0f3EAAAA78;
	fma.rn.f32 	%f16, %f15, %f8, 0fBF000000;
	mul.f32 	%f17, %f8, %f16;
	fma.rn.f32 	%f18, %f17, %f8, %f8;
	fma.rn.f32 	%f19, %f7, 0f3F317218, %f18;
	setp.gt.u32 	%p3, %r5, 2139095039;
	fma.rn.f32 	%f20, %f3, 0f7F800000, 0f7F800000;
	selp.f32 	%f21, %f20, %f19, %p3;
	setp.eq.f32 	%p4, %f3, 0f00000000;
	selp.f32 	%f22, 0fFF800000, %f21, %p4;
	add.s64 	%rd9, %rd6, %rd7;
	st.global.f32 	[%rd9], %f22;
$L__BB0_2:
	ret;

}
	// .globl	ln_backward
.visible .entry ln_backward(
	.param .align 1 .b8 ln_backward_param_0[1],
	.param .u64 ln_backward_param_1,
	.param .u64 .ptr .align 1 ln_backward_param_2,
	.param .u64 .ptr .align 1 ln_backward_param_3,
	.param .u64 .ptr .align 1 ln_backward_param_4
)
{
	.reg .pred 	%p<2>;
	.reg .b32 	%r<5>;
	.reg .b32 	%f<6>;
	.reg .b64 	%rd<13>;

	ld.param.u64 	%rd5, [ln_backward_param_1];
	ld.param.u64 	%rd2, [ln_backward_param_2];
	ld.param.u64 	%rd3, [ln_backward_param_3];
	ld.param.u64 	%rd4, [ln_backward_param_4];
	mov.u32 	%r1, %ctaid.x;
	mov.u32 	%r2, %ntid.x;
	mov.u32 	%r3, %tid.x;
	mad.lo.s32 	%r4, %r1, %r2, %r3;
	cvt.u64.u32 	%rd1, %r4;
	setp.le.u64 	%p1, %rd5, %rd1;
	@%p1 bra 	$L__BB1_2;
	cvta.to.global.u64 	%rd6, %rd2;
	cvta.to.global.u64 	%rd7, %rd4;
	cvta.to.global.u64 	%rd8, %rd3;
	shl.b64 	%rd9, %rd1, 2;
	add.s64 	%rd10, %rd6, %rd9;
	ld.global.f32 	%f1, [%rd10];
	rcp.rn.f32 	%f2, %f1;
	add.s64 	%rd11, %rd7, %rd9;
	ld.global.f32 	%f3, [%rd11];
	add.s64 	%rd12, %rd8, %rd9;
	ld.global.f32 	%f4, [%rd12];
	fma.rn.f32 	%f5, %f2, %f3, %f4;
	st.global.f32 	[%rd12], %f5;
$L__BB1_2:
	ret;

}


// ===== COMPILED SASS (sm_100) =====

	.target	sm_100

	.elftype	@"ET_EXEC"


//--------------------- .note.nv.tkinfo           --------------------------
	.section	.note.nv.tkinfo,"",@"SHT_NOTE"
	.sectionflags	@"SHF_NOTE_NV_TKINFO"
	.tkinfo
        /*0018*/ 	.word	0x00000002
        /*0030*/ 	.string	""
        /*0030*/ 	.string	"ptxas"
        /*0030*/ 	.string	"Cuda compilation tools, release 13.0, V13.0.88"
        /*0030*/ 	.string	"Build cuda_13.0.r13.0/compiler.36424714_0"
        /*0030*/ 	.string	"-arch sm_100 -m 64 "



//--------------------- .note.nv.cuinfo           --------------------------
	.section	.note.nv.cuinfo,"",@"SHT_NOTE"
	.sectionflags	@"SHF_NOTE_NV_CUINFO"
        /*0018*/ 	.short	0x0002
        /*001a*/ 	.short	0x0064
        /*001c*/ 	.short	0x0082
	.zero		2


//--------------------- .nv.info                  --------------------------
	.section	.nv.info,"",@"SHT_CUDA_INFO"
	.align	4


	//----- nvinfo : EIATTR_REGCOUNT
	.align		4
        /*0000*/ 	.byte	0x04, 0x2f
        /*0002*/ 	.short	(.L_1 - .L_0)
	.align		4
.L_0:
        /*0004*/ 	.word	index@(ln_forward)
        /*0008*/ 	.word	0x0000000b


	//----- nvinfo : EIATTR_FRAME_SIZE
	.align		4
.L_1:
        /*000c*/ 	.byte	0x04, 0x11
        /*000e*/ 	.short	(.L_3 - .L_2)
	.align		4
.L_2:
        /*0010*/ 	.word	index@(ln_forward)
        /*0014*/ 	.word	0x00000000


	//----- nvinfo : EIATTR_REGCOUNT
	.align		4
.L_3:
        /*0018*/ 	.byte	0x04, 0x2f
        /*001a*/ 	.short	(.L_5 - .L_4)
	.align		4
.L_4:
        /*001c*/ 	.word	index@(ln_backward)
        /*0020*/ 	.word	0x0000000f


	//----- nvinfo : EIATTR_FRAME_SIZE
	.align		4
.L_5:
        /*0024*/ 	.byte	0x04, 0x11
        /*0026*/ 	.short	(.L_7 - .L_6)
	.align		4
.L_6:
        /*0028*/ 	.word	index@($__internal_0_$__cuda_sm20_rcp_rn_f32_slowpath)
        /*002c*/ 	.word	0x00000000


	//----- nvinfo : EIATTR_FRAME_SIZE
	.align		4
.L_7:
        /*0030*/ 	.byte	0x04, 0x11
        /*0032*/ 	.short	(.L_9 - .L_8)
	.align		4
.L_8:
        /*0034*/ 	.word	index@(ln_backward)
        /*0038*/ 	.word	0x00000000


	//----- nvinfo : EIATTR_MIN_STACK_SIZE
	.align		4
.L_9:
        /*003c*/ 	.byte	0x04, 0x12
        /*003e*/ 	.short	(.L_11 - .L_10)
	.align		4
.L_10:
        /*0040*/ 	.word	index@(ln_backward)
        /*0044*/ 	.word	0x00000000


	//----- nvinfo : EIATTR_MIN_STACK_SIZE
	.align		4
.L_11:
        /*0048*/ 	.byte	0x04, 0x12
        /*004a*/ 	.short	(.L_13 - .L_12)
	.align		4
.L_12:
        /*004c*/ 	.word	index@(ln_forward)
        /*0050*/ 	.word	0x00000000
.L_13:


//--------------------- .nv.compat                --------------------------
	.section	.nv.compat,"",@"SHT_CUDA_COMPAT_INFO"
	.align	4
        /*0000*/ 	.byte	0x02, 0x09, 0x00, 0x00, 0x02, 0x02, 0x01, 0x00, 0x02, 0x05, 0x05, 0x00, 0x03, 0x07, 0x01, 0x01
        /*0010*/ 	.byte	0x02, 0x03, 0x00, 0x00, 0x02, 0x06, 0x01, 0x00, 0x04, 0x0b, 0x08, 0x00, 0x01, 0x00, 0x00, 0x00
        /*0020*/ 	.byte	0x00, 0x00, 0x00, 0x00


//--------------------- .nv.info.ln_backward      --------------------------
	.section	.nv.info.ln_backward,"",@"SHT_CUDA_INFO"
	.sectionflags	@""
	.align	4


	//----- nvinfo : EIATTR_CUDA_API_VERSION
	.align		4
        /*0000*/ 	.byte	0x04, 0x37
        /*0002*/ 	.short	(.L_15 - .L_14)
.L_14:
        /*0004*/ 	.word	0x00000082


	//----- nvinfo : EIATTR_KPARAM_INFO
	.align		4
.L_15:
        /*0008*/ 	.byte	0x04, 0x17
        /*000a*/ 	.short	(.L_17 - .L_16)
.L_16:
        /*000c*/ 	.word	0x00000000
        /*0010*/ 	.short	0x0004
        /*0012*/ 	.short	0x0020
        /*0014*/ 	.byte	0x00, 0xf5, 0x21, 0x00


	//----- nvinfo : EIATTR_KPARAM_INFO
	.align		4
.L_17:
        /*0018*/ 	.byte	0x04, 0x17
        /*001a*/ 	.short	(.L_19 - .L_18)
.L_18:
        /*001c*/ 	.word	0x00000000
        /*0020*/ 	.short	0x0003
        /*0022*/ 	.short	0x0018
        /*0024*/ 	.byte	0x00, 0xf5, 0x21, 0x00


	//----- nvinfo : EIATTR_KPARAM_INFO
	.align		4
.L_19:
        /*0028*/ 	.byte	0x04, 0x17
        /*002a*/ 	.short	(.L_21 - .L_20)
.L_20:
        /*002c*/ 	.word	0x00000000
        /*0030*/ 	.short	0x0002
        /*0032*/ 	.short	0x0010
        /*0034*/ 	.byte	0x00, 0xf5, 0x21, 0x00


	//----- nvinfo : EIATTR_KPARAM_INFO
	.align		4
.L_21:
        /*0038*/ 	.byte	0x04, 0x17
        /*003a*/ 	.short	(.L_23 - .L_22)
.L_22:
        /*003c*/ 	.word	0x00000000
        /*0040*/ 	.short	0x0001
        /*0042*/ 	.short	0x0008
        /*0044*/ 	.byte	0x00, 0xf0, 0x21, 0x00


	//----- nvinfo : EIATTR_KPARAM_INFO
	.align		4
.L_23:
        /*0048*/ 	.byte	0x04, 0x17
        /*004a*/ 	.short	(.L_25 - .L_24)
.L_24:
        /*004c*/ 	.word	0x00000000
        /*0050*/ 	.short	0x0000
        /*0052*/ 	.short	0x0000
        /*0054*/ 	.byte	0x00, 0xf0, 0x05, 0x00


	//----- nvinfo : EIATTR_SPARSE_MMA_MASK
	.align		4
.L_25:
        /*0058*/ 	.byte	0x03, 0x50
        /*005a*/ 	.short	0x0000


	//----- nvinfo : EIATTR_MAXREG_COUNT
	.align		4
        /*005c*/ 	.byte	0x03, 0x1b
        /*005e*/ 	.short	0x00ff


	//----- nvinfo : EIATTR_MERCURY_ISA_VERSION
	.align		4
        /*0060*/ 	.byte	0x03, 0x5f
        /*0062*/ 	.short	0x0101


	//----- nvinfo : EIATTR_VRC_CTA_INIT_COUNT
	.align		4
        /*0064*/ 	.byte	0x02, 0x4a
	.zero		1
	.zero		1


	//----- nvinfo : EIATTR_EXIT_INSTR_OFFSETS
	.align		4
        /*0068*/ 	.byte	0x04, 0x1c
        /*006a*/ 	.short	(.L_27 - .L_26)


	//   ....[0]....
.L_26:
        /*006c*/ 	.word	0x00000080


	//   ....[1]....
        /*0070*/ 	.word	0x00000280


	//----- nvinfo : EIATTR_CRS_STACK_SIZE
	.align		4
.L_27:
        /*0074*/ 	.byte	0x04, 0x1e
        /*0076*/ 	.short	(.L_29 - .L_28)
.L_28:
        /*0078*/ 	.word	0x00000000


	//----- nvinfo : EIATTR_CBANK_PARAM_SIZE
	.align		4
.L_29:
        /*007c*/ 	.byte	0x03, 0x19
        /*007e*/ 	.short	0x0028


	//----- nvinfo : EIATTR_PARAM_CBANK
	.align		4
        /*0080*/ 	.byte	0x04, 0x0a
        /*0082*/ 	.short	(.L_31 - .L_30)
	.align		4
.L_30:
        /*0084*/ 	.word	index@(.nv.constant0.ln_backward)
        /*0088*/ 	.short	0x0380
        /*008a*/ 	.short	0x0028


	//----- nvinfo : EIATTR_SW_WAR
	.align		4
.L_31:
        /*008c*/ 	.byte	0x04, 0x36
        /*008e*/ 	.short	(.L_33 - .L_32)
.L_32:
        /*0090*/ 	.word	0x00000008
.L_33:


//--------------------- .nv.info.ln_forward       --------------------------
	.section	.nv.info.ln_forward,"",@"SHT_CUDA_INFO"
	.sectionflags	@""
	.align	4


	//----- nvinfo : EIATTR_CUDA_API_VERSION
	.align		4
        /*0000*/ 	.byte	0x04, 0x37
        /*0002*/ 	.short	(.L_35 - .L_34)
.L_34:
        /*0004*/ 	.word	0x00000082


	//----- nvinfo : EIATTR_KPARAM_INFO
	.align		4
.L_35:
        /*0008*/ 	.byte	0x04, 0x17
        /*000a*/ 	.short	(.L_37 - .L_36)
.L_36:
        /*000c*/ 	.word	0x00000000
        /*0010*/ 	.short	0x0003
        /*0012*/ 	.short	0x0018
        /*0014*/ 	.byte	0x00, 0xf5, 0x21, 0x00


	//----- nvinfo : EIATTR_KPARAM_INFO
	.align		4
.L_37:
        /*0018*/ 	.byte	0x04, 0x17
        /*001a*/ 	.short	(.L_39 - .L_38)
.L_38:
        /*001c*/ 	.word	0x00000000
        /*0020*/ 	.short	0x0002
        /*0022*/ 	.short	0x0010
        /*0024*/ 	.byte	0x00, 0xf5, 0x21, 0x00


	//----- nvinfo : EIATTR_KPARAM_INFO
	.align		4
.L_39:
        /*0028*/ 	.byte	0x04, 0x17
        /*002a*/ 	.short	(.L_41 - .L_40)
.L_40:
        /*002c*/ 	.word	0x00000000
        /*0030*/ 	.short	0x0001
        /*0032*/ 	.short	0x0008
        /*0034*/ 	.byte	0x00, 0xf0, 0x21, 0x00


	//----- nvinfo : EIATTR_KPARAM_INFO
	.align		4
.L_41:
        /*0038*/ 	.byte	0x04, 0x17
        /*003a*/ 	.short	(.L_43 - .L_42)
.L_42:
        /*003c*/ 	.word	0x00000000
        /*0040*/ 	.short	0x0000
        /*0042*/ 	.short	0x0000
        /*0044*/ 	.byte	0x00, 0xf0, 0x05, 0x00


	//----- nvinfo : EIATTR_SPARSE_MMA_MASK
	.align		4
.L_43:
        /*0048*/ 	.byte	0x03, 0x50
        /*004a*/ 	.short	0x0000


	//----- nvinfo : EIATTR_MAXREG_COUNT
	.align		4
        /*004c*/ 	.byte	0x03, 0x1b
        /*004e*/ 	.short	0x00ff


	//----- nvinfo : EIATTR_MERCURY_ISA_VERSION
	.align		4
        /*0050*/ 	.byte	0x03, 0x5f
        /*0052*/ 	.short	0x0101


	//----- nvinfo : EIATTR_VRC_CTA_INIT_COUNT
	.align		4
        /*0054*/ 	.byte	0x02, 0x4a
	.zero		1
	.zero		1


	//----- nvinfo : EIATTR_EXIT_INSTR_OFFSETS
	.align		4
        /*0058*/ 	.byte	0x04, 0x1c
        /*005a*/ 	.short	(.L_45 - .L_44)


	//   ....[0]....
.L_44:
        /*005c*/ 	.word	0x00000080


	//   ....[1]....
        /*0060*/ 	.word	0x000002d0


	//----- nvinfo : EIATTR_CBANK_PARAM_SIZE
	.align		4
.L_45:
        /*0064*/ 	.byte	0x03, 0x19
        /*0066*/ 	.short	0x0020


	//----- nvinfo : EIATTR_PARAM_CBANK
	.align		4
        /*0068*/ 	.byte	0x04, 0x0a
        /*006a*/ 	.short	(.L_47 - .L_46)
	.align		4
.L_46:
        /*006c*/ 	.word	index@(.nv.constant0.ln_forward)
        /*0070*/ 	.short	0x0380
        /*0072*/ 	.short	0x0020


	//----- nvinfo : EIATTR_SW_WAR
	.align		4
.L_47:
        /*0074*/ 	.byte	0x04, 0x36
        /*0076*/ 	.short	(.L_49 - .L_48)
.L_48:
        /*0078*/ 	.word	0x00000008
.L_49:


//--------------------- .nv.callgraph             --------------------------
	.section	.nv.callgraph,"",@"SHT_CUDA_CALLGRAPH"
	.align	4
	.sectionentsize	8
	.align		4
        /*0000*/ 	.word	0x00000000
	.align		4
        /*0004*/ 	.word	0xffffffff
	.align		4
        /*0008*/ 	.word	0x00000000
	.align		4
        /*000c*/ 	.word	0xfffffffe
	.align		4
        /*0010*/ 	.word	0x00000000
	.align		4
        /*0014*/ 	.word	0xfffffffd
	.align		4
        /*0018*/ 	.word	0x00000000
	.align		4
        /*001c*/ 	.word	0xfffffffc


//--------------------- .text.ln_backward         --------------------------
	.section	.text.ln_backward,"ax",@progbits
	.align	128
        .global         ln_backward
        .type           ln_backward,@function
        .size           ln_backward,(.L_x_9 - ln_backward)
        .other          ln_backward,@"STO_CUDA_ENTRY STV_DEFAULT"
ln_backward:
.text.ln_backward:
[----:B------:R-:W-:Y:S01]  /*0000*/  LDC R1, c[0x0][0x37c] ;  /* 0x0000df00ff017b82 */ /* 0x000fe20000000800 */
[----:B------:R-:W0:Y:S07]  /*0010*/  S2R R0, SR_TID.X ;  /* 0x0000000000007919 */ /* 0x000e2e0000002100 */
[----:B------:R-:W0:Y:S01]  /*0020*/  S2UR UR4, SR_CTAID.X ;  /* 0x00000000000479c3 */ /* 0x000e220000002500 */
[----:B------:R-:W1:Y:S07]  /*0030*/  LDCU.64 UR6, c[0x0][0x388] ;  /* 0x00007100ff0677ac */ /* 0x000e6e0008000a00 */
[----:B------:R-:W0:Y:S02]  /*0040*/  LDC R3, c[0x0][0x360] ;  /* 0x0000d800ff037b82 */ /* 0x000e240000000800 */
[----:B0-----:R-:W-:-:S05]  /*0050*/  IMAD R3, R3, UR4, R0 ;  /* 0x0000000403037c24 */ /* 0x001fca000f8e0200 */
[----:B-1----:R-:W-:-:S04]  /*0060*/  ISETP.GE.U32.AND P0, PT, R3, UR6, PT ;  /* 0x0000000603007c0c */ /* 0x002fc8000bf06070 */
[----:B------:R-:W-:-:S13]  /*0070*/  ISETP.GE.U32.AND.EX P0, PT, RZ, UR7, PT, P0 ;  /* 0x00000007ff007c0c */ /* 0x000fda000bf06100 */
[----:B------:R-:W-:Y:S05]  /*0080*/  @P0 EXIT ;  /* 0x000000000000094d */ /* 0x000fea0003800000 */
[----:B------:R-:W0:Y:S01]  /*0090*/  LDCU.64 UR6, c[0x0][0x390] ;  /* 0x00007200ff0677ac */ /* 0x000e220008000a00 */
[----:B------:R-:W-:Y:S01]  /*00a0*/  IMAD.SHL.U32 R4, R3, 0x4, RZ ;  /* 0x0000000403047824 */ /* 0x000fe200078e00ff */
[----:B------:R-:W-:Y:S01]  /*00b0*/  SHF.R.U32.HI R3, RZ, 0x1e, R3 ;  /* 0x0000001eff037819 */ /* 0x000fe20000011603 */
[----:B------:R-:W1:Y:S03]  /*00c0*/  LDCU.64 UR4, c[0x0][0x358] ;  /* 0x00006b00ff0477ac */ /* 0x000e660008000a00 */
[----:B0-----:R-:W-:-:S04]  /*00d0*/  IADD3 R6, P0, PT, R4, UR6, RZ ;  /* 0x0000000604067c10 */ /* 0x001fc8000ff1e0ff */
[----:B------:R-:W-:-:S05]  /*00e0*/  IADD3.X R7, PT, PT, R3, UR7, RZ, P0, !PT ;  /* 0x0000000703077c10 */ /* 0x000fca00087fe4ff */
[----:B-1----:R-:W2:Y:S01]  /*00f0*/  LDG.E R0, desc[UR4][R6.64] ;  /* 0x0000000406007981 */ /* 0x002ea2000c1e1900 */
[----:B------:R-:W-:Y:S01]  /*0100*/  BSSY.RECONVERGENT B0, `(.L_x_0) ;  /* 0x000000d000007945 */ /* 0x000fe20003800200 */
[----:B--2---:R-:W-:-:S05]  /*0110*/  VIADD R2, R0, 0x1800000 ;  /* 0x0180000000027836 */ /* 0x004fca0000000000 */
[----:B------:R-:W-:-:S04]  /*0120*/  LOP3.LUT R2, R2, 0x7f800000, RZ, 0xc0, !PT ;  /* 0x7f80000002027812 */ /* 0x000fc800078ec0ff */
[----:B------:R-:W-:-:S13]  /*0130*/  ISETP.GT.U32.AND P0, PT, R2, 0x1ffffff, PT ;  /* 0x01ffffff0200780c */ /* 0x000fda0003f04070 */
[----:B------:R-:W-:Y:S05]  /*0140*/  @P0 BRA `(.L_x_1) ;  /* 0x0000000000100947 */ /* 0x000fea0003800000 */
[----:B------:R-:W-:-:S07]  /*0150*/  MOV R6, 0x170 ;  /* 0x0000017000067802 */ /* 0x000fce0000000f00 */
[----:B------:R-:W-:Y:S05]  /*0160*/  CALL.REL.NOINC `($__internal_0_$__cuda_sm20_rcp_rn_f32_slowpath) ;  /* 0x0000000000487944 */ /* 0x000fea0003c00000 */
[----:B------:R-:W-:Y:S01]  /*0170*/  IMAD.MOV.U32 R2, RZ, RZ, R5 ;  /* 0x000000ffff027224 */ /* 0x000fe200078e0005 */
[----:B------:R-:W-:Y:S06]  /*0180*/  BRA `(.L_x_2) ;  /* 0x0000000000107947 */ /* 0x000fec0003800000 */
.L_x_1:
[----:B------:R-:W0:Y:S02]  /*0190*/  MUFU.RCP R5, R0 ;  /* 0x0000000000057308 */ /* 0x000e240000001000 */
[----:B0-----:R-:W-:-:S04]  /*01a0*/  FFMA R2, R0, R5, -1 ;  /* 0xbf80000000027423 */ /* 0x001fc80000000005 */
[----:B------:R-:W-:-:S04]  /*01b0*/  FADD.FTZ R2, -R2, -RZ ;  /* 0x800000ff02027221 */ /* 0x000fc80000010100 */
[----:B------:R-:W-:-:S07]  /*01c0*/  FFMA R2, R5, R2, R5 ;  /* 0x0000000205027223 */ /* 0x000fce0000000005 */
.L_x_2:
[----:B------:R-:W-:Y:S05]  /*01d0*/  BSYNC.RECONVERGENT B0 ;  /* 0x0000000000007941 */ /* 0x000fea0003800200 */
.L_x_0:
[----:B------:R-:W0:Y:S01]  /*01e0*/  LDCU.64 UR6, c[0x0][0x3a0] ;  /* 0x00007400ff0677ac */ /* 0x000e220008000a00 */
[----:B------:R-:W1:Y:S01]  /*01f0*/  LDCU.64 UR8, c[0x0][0x398] ;  /* 0x00007300ff0877ac */ /* 0x000e620008000a00 */
[C---:B0-----:R-:W-:Y:S02]  /*0200*/  IADD3 R6, P0, PT, R4.reuse, UR6, RZ ;  /* 0x0000000604067c10 */ /* 0x041fe4000ff1e0ff */
[----:B-1----:R-:W-:Y:S02]  /*0210*/  IADD3 R4, P1, PT, R4, UR8, RZ ;  /* 0x0000000804047c10 */ /* 0x002fe4000ff3e0ff */
[C---:B------:R-:W-:Y:S02]  /*0220*/  IADD3.X R7, PT, PT, R3.reuse, UR7, RZ, P0, !PT ;  /* 0x0000000703077c10 */ /* 0x040fe400087fe4ff */
[----:B------:R-:W-:-:S04]  /*0230*/  IADD3.X R5, PT, PT, R3, UR9, RZ, P1, !PT ;  /* 0x0000000903057c10 */ /* 0x000fc80008ffe4ff */
[----:B------:R-:W2:Y:S04]  /*0240*/  LDG.E R7, desc[UR4][R6.64] ;  /* 0x0000000406077981 */ /* 0x000ea8000c1e1900 */
[----:B------:R-:W2:Y:S02]  /*0250*/  LDG.E R0, desc[UR4][R4.64] ;  /* 0x0000000404007981 */ /* 0x000ea4000c1e1900 */
[----:B--2---:R-:W-:-:S05]  /*0260*/  FFMA R3, R7, R2, R0 ;  /* 0x0000000207037223 */ /* 0x004fca0000000000 */
[----:B------:R-:W-:Y:S01]  /*0270*/  STG.E desc[UR4][R4.64], R3 ;  /* 0x0000000304007986 */ /* 0x000fe2000c101904 */
[----:B------:R-:W-:Y:S05]  /*0280*/  EXIT ;  /* 0x000000000000794d */ /* 0x000fea0003800000 */
        .weak           $__internal_0_$__cuda_sm20_rcp_rn_f32_slowpath
        .type           $__internal_0_$__cuda_sm20_rcp_rn_f32_slowpath,@function
        .size           $__internal_0_$__cuda_sm20_rcp_rn_f32_slowpath,(.L_x_9 - $__internal_0_$__cuda_sm20_rcp_rn_f32_slowpath)
$__internal_0_$__cuda_sm20_rcp_rn_f32_slowpath:
[----:B------:R-:W-:Y:S01]  /*0290*/  IMAD.SHL.U32 R2, R0, 0x2, RZ ;  /* 0x0000000200027824 */ /* 0x000fe200078e00ff */
[----:B------:R-:W-:Y:S04]  /*02a0*/  BSSY.RECONVERGENT B1, `(.L_x_3) ;  /* 0x0000030000017945 */ /* 0x000fe80003800200 */
[----:B------:R-:W-:-:S04]  /*02b0*/  SHF.R.U32.HI R2, RZ, 0x18, R2 ;  /* 0x00000018ff027819 */ /* 0x000fc80000011602 */
[----:B------:R-:W-:-:S13]  /*02c0*/  ISETP.NE.U32.AND P0, PT, R2, RZ, PT ;  /* 0x000000ff0200720c */ /* 0x000fda0003f05070 */
[----:B------:R-:W-:Y:S05]  /*02d0*/  @P0 BRA `(.L_x_4) ;  /* 0x0000000000280947 */ /* 0x000fea0003800000 */
[----:B------:R-:W-:-:S05]  /*02e0*/  IMAD.SHL.U32 R2, R0, 0x2, RZ ;  /* 0x0000000200027824 */ /* 0x000fca00078e00ff */
[----:B------:R-:W-:-:S13]  /*02f0*/  ISETP.NE.AND P0, PT, R2, RZ, PT ;  /* 0x000000ff0200720c */ /* 0x000fda0003f05270 */
[----:B------:R-:W-:Y:S01]  /*0300*/  @P0 FFMA R7, R0, 1.84467440737095516160e+19, RZ ;  /* 0x5f80000000070823 */ /* 0x000fe200000000ff */
[----:B------:R-:W-:Y:S08]  /*0310*/  @!P0 MUFU.RCP R5, R0 ;  /* 0x0000000000058308 */ /* 0x000ff00000001000 */
[----:B------:R-:W0:Y:S02]  /*0320*/  @P0 MUFU.RCP R2, R7 ;  /* 0x0000000700020308 */ /* 0x000e240000001000 */
[----:B0-----:R-:W-:-:S04]  /*0330*/  @P0 FFMA R8, R7, R2, -1 ;  /* 0xbf80000007080423 */ /* 0x001fc80000000002 */
[----:B------:R-:W-:-:S04]  /*0340*/  @P0 FADD.FTZ R9, -R8, -RZ ;  /* 0x800000ff08090221 */ /* 0x000fc80000010100 */
[----:B------:R-:W-:-:S04]  /*0350*/  @P0 FFMA R2, R2, R9, R2 ;  /* 0x0000000902020223 */ /* 0x000fc80000000002 */
[----:B------:R-:W-:Y:S01]  /*0360*/  @P0 FFMA R5, R2, 1.84467440737095516160e+19, RZ ;  /* 0x5f80000002050823 */ /* 0x000fe200000000ff */
[----:B------:R-:W-:Y:S06]  /*0370*/  BRA `(.L_x_5) ;  /* 0x0000000000887947 */ /* 0x000fec0003800000 */
.L_x_4:
[----:B------:R-:W-:-:S05]  /*0380*/  VIADD R5, R2, 0xffffff03 ;  /* 0xffffff0302057836 */ /* 0x000fca0000000000 */
[----:B------:R-:W-:-:S13]  /*0390*/  ISETP.GT.U32.AND P0, PT, R5, 0x1, PT ;  /* 0x000000010500780c */ /* 0x000fda0003f04070 */
[----:B------:R-:W-:Y:S05]  /*03a0*/  @P0 BRA `(.L_x_6) ;  /* 0x0000000000780947 */ /* 0x000fea0003800000 */
[----:B------:R-:W-:Y:S01]  /*03b0*/  LOP3.LUT R7, R0, 0x7fffff, RZ, 0xc0, !PT ;  /* 0x007fffff00077812 */ /* 0x000fe200078ec0ff */
[----:B------:R-:W-:-:S03]  /*03c0*/  IMAD.MOV.U32 R12, RZ, RZ, 0x3 ;  /* 0x00000003ff0c7424 */ /* 0x000fc600078e00ff */
[----:B------:R-:W-:Y:S02]  /*03d0*/  LOP3.LUT R7, R7, 0x3f800000, RZ, 0xfc, !PT ;  /* 0x3f80000007077812 */ /* 0x000fe400078efcff */
[----:B------:R-:W-:Y:S02]  /*03e0*/  SHF.L.U32 R11, R12, R5, RZ ;  /* 0x000000050c0b7219 */ /* 0x000fe400000006ff */
[----:B------:R-:W0:Y:S02]  /*03f0*/  MUFU.RCP R8, R7 ;  /* 0x0000000700087308 */ /* 0x000e240000001000 */
[----:B0-----:R-:W-:-:S04]  /*0400*/  FFMA R9, R7, R8, -1 ;  /* 0xbf80000007097423 */ /* 0x001fc80000000008 */
[----:B------:R-:W-:-:S04]  /*0410*/  FADD.FTZ R9, -R9, -RZ ;  /* 0x800000ff09097221 */ /* 0x000fc80000010100 */
[CCC-:B------:R-:W-:Y:S01]  /*0420*/  FFMA.RM R10, R8.reuse, R9.reuse, R8.reuse ;  /* 0x00000009080a7223 */ /* 0x1c0fe20000004008 */
[----:B------:R-:W-:-:S04]  /*0430*/  FFMA.RP R9, R8, R9, R8 ;  /* 0x0000000908097223 */ /* 0x000fc80000008008 */
[C---:B------:R-:W-:Y:S02]  /*0440*/  LOP3.LUT R8, R10.reuse, 0x7fffff, RZ, 0xc0, !PT ;  /* 0x007fffff0a087812 */ /* 0x040fe400078ec0ff */
[----:B------:R-:W-:Y:S02]  /*0450*/  FSETP.NEU.FTZ.AND P0, PT, R10, R9, PT ;  /* 0x000000090a00720b */ /* 0x000fe40003f1d000 */
[----:B------:R-:W-:Y:S02]  /*0460*/  LOP3.LUT R8, R8, 0x800000, RZ, 0xfc, !PT ;  /* 0x0080000008087812 */ /* 0x000fe400078efcff */
[----:B------:R-:W-:Y:S02]  /*0470*/  SEL R9, RZ, 0xffffffff, !P0 ;  /* 0xffffffffff097807 */ /* 0x000fe40004000000 */
[----:B------:R-:W-:-:S03]  /*0480*/  LOP3.LUT R10, R11, R8, RZ, 0xc0, !PT ;  /* 0x000000080b0a7212 */ /* 0x000fc600078ec0ff */
[----:B------:R-:W-:Y:S01]  /*0490*/  IMAD.MOV R9, RZ, RZ, -R9 ;  /* 0x000000ffff097224 */ /* 0x000fe200078e0a09 */
[----:B------:R-:W-:-:S04]  /*04a0*/  SHF.R.U32.HI R10, RZ, R5, R10 ;  /* 0x00000005ff0a7219 */ /* 0x000fc8000001160a */
[----:B------:R-:W-:Y:S02]  /*04b0*/  LOP3.LUT P1, RZ, R9, R5, R8, 0xf8, !PT ;  /* 0x0000000509ff7212 */ /* 0x000fe4000782f808 */
[C---:B------:R-:W-:Y:S02]  /*04c0*/  LOP3.LUT P0, RZ, R10.reuse, 0x1, RZ, 0xc0, !PT ;  /* 0x000000010aff7812 */ /* 0x040fe4000780c0ff */
[----:B------:R-:W-:-:S04]  /*04d0*/  LOP3.LUT P2, RZ, R10, 0x2, RZ, 0xc0, !PT ;  /* 0x000000020aff7812 */ /* 0x000fc8000784c0ff */
[----:B------:R-:W-:Y:S02]  /*04e0*/  PLOP3.LUT P0, PT, P0, P1, P2, 0xe0, 0x0 ;  /* 0x000000000000781c */ /* 0x000fe40000703c20 */
[----:B------:R-:W-:Y:S02]  /*04f0*/  LOP3.LUT P1, RZ, R0, 0x7fffff, RZ, 0xc0, !PT ;  /* 0x007fffff00ff7812 */ /* 0x000fe4000782c0ff */
[----:B------:R-:W-:-:S05]  /*0500*/  SEL R5, RZ, 0x1, !P0 ;  /* 0x00000001ff057807 */ /* 0x000fca0004000000 */
[----:B------:R-:W-:-:S05]  /*0510*/  IMAD.MOV R5, RZ, RZ, -R5 ;  /* 0x000000ffff057224 */ /* 0x000fca00078e0a05 */
[----:B------:R-:W-:Y:S01]  /*0520*/  ISETP.GE.AND P0, PT, R5, RZ, PT ;  /* 0x000000ff0500720c */ /* 0x000fe20003f06270 */
[----:B------:R-:W-:-:S05]  /*0530*/  VIADD R5, R2, 0xffffff04 ;  /* 0xffffff0402057836 */ /* 0x000fca0000000000 */
[----:B------:R-:W-:-:S07]  /*0540*/  SHF.R.U32.HI R5, RZ, R5, R8 ;  /* 0x00000005ff057219 */ /* 0x000fce0000011608 */
[----:B------:R-:W-:-:S04]  /*0550*/  @!P0 VIADD R5, R5, 0x1 ;  /* 0x0000000105058836 */ /* 0x000fc80000000000 */
[----:B------:R-:W-:-:S05]  /*0560*/  @!P1 IMAD.SHL.U32 R5, R5, 0x2, RZ ;  /* 0x0000000205059824 */ /* 0x000fca00078e00ff */
[----:B------:R-:W-:Y:S01]  /*0570*/  LOP3.LUT R5, R5, 0x80000000, R0, 0xf8, !PT ;  /* 0x8000000005057812 */ /* 0x000fe200078ef800 */
[----:B------:R-:W-:Y:S06]  /*0580*/  BRA `(.L_x_5) ;  /* 0x0000000000047947 */ /* 0x000fec0003800000 */
.L_x_6:
[----:B------:R0:W1:Y:S02]  /*0590*/  MUFU.RCP R5, R0 ;  /* 0x0000000000057308 */ /* 0x0000640000001000 */
.L_x_5:
[----:B------:R-:W-:Y:S05]  /*05a0*/  BSYNC.RECONVERGENT B1 ;  /* 0x0000000000017941 */ /* 0x000fea0003800200 */
.L_x_3:
[----:B------:R-:W-:-:S04]  /*05b0*/  IMAD.MOV.U32 R7, RZ, RZ, 0x0 ;  /* 0x00000000ff077424 */ /* 0x000fc800078e00ff */
[----:B01----:R-:W-:Y:S05]  /*05c0*/  RET.REL.NODEC R6 `(ln_backward) ;  /* 0xfffffff8068c7950 */ /* 0x003fea0003c3ffff */
.L_x_7:
[----:B------:R-:W-:-:S00]  /*05d0*/  BRA `(.L_x_7) ;  /* 0xfffffffc00fc7947 */ /* 0x000fc0000383ffff */
[----:B------:R-:W-:-:S00]  /*05e0*/  NOP ;  /* 0x0000000000007918 */ /* 0x000fc00000000000 */
        /* <DEDUP_REMOVED lines=9> */
.L_x_9:


//--------------------- .text.ln_forward          --------------------------
	.section	.text.ln_forward,"ax",@progbits
	.align	128
        .global         ln_forward
        .type           ln_forward,@function
        .size           ln_forward,(.L_x_11 - ln_forward)
        .other          ln_forward,@"STO_CUDA_ENTRY STV_DEFAULT"
ln_forward:
.text.ln_forward:
        /* <DEDUP_REMOVED lines=9> */
[----:B------:R-:W0:Y:S01]  /*0090*/  LDCU.128 UR8, c[0x0][0x390] ;  /* 0x00007200ff0877ac */ /* 0x000e220008000c00 */
[----:B------:R-:W-:Y:S02]  /*00a0*/  SHF.L.U32 R6, R0, 0x2, RZ ;  /* 0x0000000200067819 */ /* 0x000fe400000006ff */
[----:B------:R-:W-:Y:S01]  /*00b0*/  SHF.R.U32.HI R8, RZ, 0x1e, R0 ;  /* 0x0000001eff087819 */ /* 0x000fe20000011600 */
[----:B------:R-:W1:Y:S01]  /*00c0*/  LDCU.64 UR4, c[0x0][0x358] ;  /* 0x00006b00ff0477ac */ /* 0x000e620008000a00 */
[----:B0-----:R-:W-:-:S04]  /*00d0*/  IADD3 R2, P0, PT, R6, UR8, RZ ;  /* 0x0000000806027c10 */ /* 0x001fc8000ff1e0ff */
[----:B------:R-:W-:-:S05]  /*00e0*/  IADD3.X R3, PT, PT, R8, UR9, RZ, P0, !PT ;  /* 0x0000000908037c10 */ /* 0x000fca00087fe4ff */
[----:B-1----:R0:W2:Y:S01]  /*00f0*/  LDG.E R0, desc[UR4][R2.64] ;  /* 0x0000000402007981 */ /* 0x0020a2000c1e1900 */
[----:B------:R-:W-:Y:S01]  /*0100*/  HFMA2 R7, -RZ, RZ, 1.5048828125, 33.21875 ;  /* 0x3e055027ff077431 */ /* 0x000fe200000001ff */
[----:B0-----:R-:W-:Y:S02]  /*0110*/  MOV R3, 0x7f800000 ;  /* 0x7f80000000037802 */ /* 0x001fe40000000f00 */
[----:B--2---:R-:W-:-:S04]  /*0120*/  FSETP.GEU.AND P0, PT, R0, 1.175494350822287508e-38, PT ;  /* 0x008000000000780b */ /* 0x004fc80003f0e000 */
[----:B------:R-:W-:-:S09]  /*0130*/  FSEL R2, RZ, -23, P0 ;  /* 0xc1b80000ff027808 */ /* 0x000fd20000000000 */
[----:B------:R-:W-:-:S05]  /*0140*/  @!P0 FMUL R0, R0, 8388608 ;  /* 0x4b00000000008820 */ /* 0x000fca0000400000 */
[C---:B------:R-:W-:Y:S02]  /*0150*/  IADD3 R4, PT, PT, R0.reuse, -0x3f2aaaab, RZ ;  /* 0xc0d5555500047810 */ /* 0x040fe40007ffe0ff */
[----:B------:R-:W-:Y:S02]  /*0160*/  ISETP.GT.U32.AND P1, PT, R0, 0x7f7fffff, PT ;  /* 0x7f7fffff0000780c */ /* 0x000fe40003f24070 */
[----:B------:R-:W-:-:S04]  /*0170*/  LOP3.LUT R5, R4, 0xff800000, RZ, 0xc0, !PT ;  /* 0xff80000004057812 */ /* 0x000fc800078ec0ff */
[-C--:B------:R-:W-:Y:S02]  /*0180*/  IADD3 R4, PT, PT, R0, -R5.reuse, RZ ;  /* 0x8000000500047210 */ /* 0x080fe40007ffe0ff */
[----:B------:R-:W-:-:S03]  /*0190*/  I2FP.F32.S32 R5, R5 ;  /* 0x0000000500057245 */ /* 0x000fc60000201400 */
[----:B------:R-:W-:Y:S02]  /*01a0*/  FADD R4, R4, -1 ;  /* 0xbf80000004047421 */ /* 0x000fe40000000000 */
[----:B------:R-:W-:Y:S02]  /*01b0*/  FFMA R2, R5, 1.1920928955078125e-07, R2 ;  /* 0x3400000005027823 */ /* 0x000fe40000000002 */
[----:B------:R-:W-:-:S04]  /*01c0*/  FFMA R7, R4, -R7, 0.14084610342979431152 ;  /* 0x3e1039f604077423 */ /* 0x000fc80000000807 */
[----:B------:R-:W-:-:S04]  /*01d0*/  FFMA R7, R4, R7, -0.12148627638816833496 ;  /* 0xbdf8cdcc04077423 */ /* 0x000fc80000000007 */
[----:B------:R-:W-:-:S04]  /*01e0*/  FFMA R7, R4, R7, 0.13980610668659210205 ;  /* 0x3e0f295504077423 */ /* 0x000fc80000000007 */
[----:B------:R-:W-:-:S04]  /*01f0*/  FFMA R7, R4, R7, -0.16684235632419586182 ;  /* 0xbe2ad8b904077423 */ /* 0x000fc80000000007 */
[----:B------:R-:W-:-:S04]  /*0200*/  FFMA R7, R4, R7, 0.20012299716472625732 ;  /* 0x3e4ced0b04077423 */ /* 0x000fc80000000007 */
[----:B------:R-:W-:-:S04]  /*0210*/  FFMA R7, R4, R7, -0.24999669194221496582 ;  /* 0xbe7fff2204077423 */ /* 0x000fc80000000007 */
[----:B------:R-:W-:-:S04]  /*0220*/  FFMA R7, R4, R7, 0.33333182334899902344 ;  /* 0x3eaaaa7804077423 */ /* 0x000fc80000000007 */
[----:B------:R-:W-:-:S04]  /*0230*/  FFMA R7, R4, R7, -0.5 ;  /* 0xbf00000004077423 */ /* 0x000fc80000000007 */
[----:B------:R-:W-:-:S04]  /*0240*/  FMUL R7, R4, R7 ;  /* 0x0000000704077220 */ /* 0x000fc80000400000 */
[----:B------:R-:W-:-:S04]  /*0250*/  FFMA R7, R4, R7, R4 ;  /* 0x0000000704077223 */ /* 0x000fc80000000004 */
[----:B------:R-:W-:Y:S01]  /*0260*/  FFMA R7, R2, 0.69314718246459960938, R7 ;  /* 0x3f31721802077823 */ /* 0x000fe20000000007 */
[----:B------:R-:W-:Y:S01]  /*0270*/  @P1 FFMA R7, R0, R3, +INF ;  /* 0x7f80000000071423 */ /* 0x000fe20000000003 */
[----:B------:R-:W-:Y:S02]  /*0280*/  IADD3 R2, P0, PT, R6, UR10, RZ ;  /* 0x0000000a06027c10 */ /* 0x000fe4000ff1e0ff */
[----:B------:R-:W-:Y:S02]  /*0290*/  FSETP.NEU.AND P1, PT, R0, RZ, PT ;  /* 0x000000ff0000720b */ /* 0x000fe40003f2d000 */
[----:B------:R-:W-:Y:S02]  /*02a0*/  IADD3.X R3, PT, PT, R8, UR11, RZ, P0, !PT ;  /* 0x0000000b08037c10 */ /* 0x000fe400087fe4ff */
[----:B------:R-:W-:-:S05]  /*02b0*/  FSEL R7, R7, -INF , P1 ;  /* 0xff80000007077808 */ /* 0x000fca0000800000 */
[----:B------:R-:W-:Y:S01]  /*02c0*/  STG.E desc[UR4][R2.64], R7 ;  /* 0x0000000702007986 */ /* 0x000fe2000c101904 */
[----:B------:R-:W-:Y:S05]  /*02d0*/  EXIT ;  /* 0x000000000000794d */ /* 0x000fea0003800000 */
.L_x_8:
        /* <DEDUP_REMOVED lines=10> */
.L_x_11:


//--------------------- .nv.shared.reserved.0     --------------------------
	.section	.nv.shared.reserved.0,"aw",@nobits
	.weak		__nv_reservedSMEM_offset_0_alias
	.size		__nv_reservedSMEM_offset_0_alias, 0, 64
	.other		__nv_reservedSMEM_offset_0_alias,@"STO_CUDA_RESERVED_SHARED STV_DEFAULT"
__nv_reservedSMEM_offset_0_alias:
	.zero		0
	.zero		64


//--------------------- .nv.constant0.ln_backward --------------------------
	.section	.nv.constant0.ln_backward,"a",@progbits
	.sectionflags	@""
	.align	4
.nv.constant0.ln_backward:
	.zero		936


//--------------------- .nv.constant0.ln_forward  --------------------------
	.section	.nv.constant0.ln_forward,"a",@progbits
	.sectionflags	@""
	.align	4
.nv.constant0.ln_forward:
	.zero		928


//--------------------- SYMBOLS --------------------------

	.type		.nv.reservedSmem.offset0,@object
	.size		.nv.reservedSmem.offset0,0x4
